	.headerflags	@"EF_CUDA_TEXMODE_UNIFIED EF_CUDA_64BIT_ADDRESS EF_CUDA_ACCELERATORS EF_CUDA_SM90 EF_CUDA_VIRTUAL_SM(EF_CUDA_SM90)"
	.elftype	@"ET_EXEC"


//--------------------- .nv.info                  --------------------------
	.section	.nv.info,"",@"SHT_CUDA_INFO"
	.align	4


	//----- nvinfo : EIATTR_REGCOUNT
	.align		4
        /*0000*/ 	.byte	0x04, 0x2f
        /*0002*/ 	.short	(.L_1 - .L_0)
	.align		4
.L_0:
        /*0004*/ 	.word	index@(triton_poi_fused_hardtanh_0)
        /*0008*/ 	.word	0x0000000c


	//----- nvinfo : EIATTR_MIN_STACK_SIZE
	.align		4
.L_1:
        /*000c*/ 	.byte	0x04, 0x12
        /*000e*/ 	.short	(.L_3 - .L_2)
	.align		4
.L_2:
        /*0010*/ 	.word	index@(triton_poi_fused_hardtanh_0)
        /*0014*/ 	.word	0x00000000


	//----- nvinfo : EIATTR_FRAME_SIZE
	.align		4
.L_3:
        /*0018*/ 	.byte	0x04, 0x11
        /*001a*/ 	.short	(.L_5 - .L_4)
	.align		4
.L_4:
        /*001c*/ 	.word	index@(triton_poi_fused_hardtanh_0)
        /*0020*/ 	.word	0x00000000


	//----- nvinfo : EIATTR_MIN_STACK_SIZE
	.align		4
.L_5:
        /*0024*/ 	.byte	0x04, 0x12
        /*0026*/ 	.short	(.L_7 - .L_6)
	.align		4
.L_6:
        /*0028*/ 	.word	index@(triton_poi_fused_hardtanh_0)
        /*002c*/ 	.word	0x00000000
.L_7:


//--------------------- .nv.info.triton_poi_fused_hardtanh_0 --------------------------
	.section	.nv.info.triton_poi_fused_hardtanh_0,"",@"SHT_CUDA_INFO"
	.sectionflags	@""
	.align	4


	//----- nvinfo : EIATTR_CUDA_API_VERSION
	.align		4
        /*0000*/ 	.byte	0x04, 0x37
        /*0002*/ 	.short	(.L_9 - .L_8)
.L_8:
        /*0004*/ 	.word	0x0000007c


	//----- nvinfo : EIATTR_KPARAM_INFO
	.align		4
.L_9:
        /*0008*/ 	.byte	0x04, 0x17
        /*000a*/ 	.short	(.L_11 - .L_10)
.L_10:
        /*000c*/ 	.word	0x00000000
        /*0010*/ 	.short	0x0002
        /*0012*/ 	.short	0x0010
        /*0014*/ 	.byte	0x00, 0xf0, 0x11, 0x00


	//----- nvinfo : EIATTR_KPARAM_INFO
	.align		4
.L_11:
        /*0018*/ 	.byte	0x04, 0x17
        /*001a*/ 	.short	(.L_13 - .L_12)
.L_12:
        /*001c*/ 	.word	0x00000000
        /*0020*/ 	.short	0x0001
        /*0022*/ 	.short	0x0008
        /*0024*/ 	.byte	0x00, 0xf4, 0x21, 0x00


	//----- nvinfo : EIATTR_KPARAM_INFO
	.align		4
.L_13:
        /*0028*/ 	.byte	0x04, 0x17
        /*002a*/ 	.short	(.L_15 - .L_14)
.L_14:
        /*002c*/ 	.word	0x00000000
        /*0030*/ 	.short	0x0000
        /*0032*/ 	.short	0x0000
        /*0034*/ 	.byte	0x00, 0xf4, 0x21, 0x00


	//----- nvinfo : EIATTR_SPARSE_MMA_MASK
	.align		4
.L_15:
        /*0038*/ 	.byte	0x03, 0x50
        /*003a*/ 	.short	0x0000


	//----- nvinfo : EIATTR_MAXREG_COUNT
	.align		4
        /*003c*/ 	.byte	0x03, 0x1b
        /*003e*/ 	.short	0x00ff


	//----- nvinfo : EIATTR_EXIT_INSTR_OFFSETS
	.align		4
        /*0040*/ 	.byte	0x04, 0x1c
        /*0042*/ 	.short	(.L_17 - .L_16)


	//   ....[0]....
.L_16:
        /*0044*/ 	.word	0x000001b0


	//   ....[1]....
        /*0048*/ 	.word	0x000001d0


	//----- nvinfo : EIATTR_REQNTID
	.align		4
.L_17:
        /*004c*/ 	.byte	0x04, 0x10
        /*004e*/ 	.short	(.L_19 - .L_18)
.L_18:
        /*0050*/ 	.word	0x00000080
        /*0054*/ 	.word	0x00000001
        /*0058*/ 	.word	0x00000001


	//----- nvinfo : EIATTR_CRS_STACK_SIZE
	.align		4
.L_19:
        /*005c*/ 	.byte	0x04, 0x1e
        /*005e*/ 	.short	(.L_21 - .L_20)
.L_20:
        /*0060*/ 	.word	0x00000000


	//----- nvinfo : EIATTR_CBANK_PARAM_SIZE
	.align		4
.L_21:
        /*0064*/ 	.byte	0x03, 0x19
        /*0066*/ 	.short	0x0014


	//----- nvinfo : EIATTR_PARAM_CBANK
	.align		4
        /*0068*/ 	.byte	0x04, 0x0a
        /*006a*/ 	.short	(.L_23 - .L_22)
	.align		4
.L_22:
        /*006c*/ 	.word	index@(.nv.constant0.triton_poi_fused_hardtanh_0)
        /*0070*/ 	.short	0x0210
        /*0072*/ 	.short	0x0014


	//----- nvinfo : EIATTR_SW_WAR
	.align		4
.L_23:
        /*0074*/ 	.byte	0x04, 0x36
        /*0076*/ 	.short	(.L_25 - .L_24)
.L_24:
        /*0078*/ 	.word	0x00000008
.L_25:


//--------------------- .nv.callgraph             --------------------------
	.section	.nv.callgraph,"",@"SHT_CUDA_CALLGRAPH"
	.align	4
	.sectionentsize	8
	.align		4
        /*0000*/ 	.word	0x00000000
	.align		4
        /*0004*/ 	.word	0xffffffff
	.align		4
        /*0008*/ 	.word	0x00000000
	.align		4
        /*000c*/ 	.word	0xfffffffe
	.align		4
        /*0010*/ 	.word	0x00000000
	.align		4
        /*0014*/ 	.word	0xfffffffd
	.align		4
        /*0018*/ 	.word	0x00000000
	.align		4
        /*001c*/ 	.word	0xfffffffc


//--------------------- .text.triton_poi_fused_hardtanh_0 --------------------------
	.section	.text.triton_poi_fused_hardtanh_0,"ax",@progbits
	.align	128
        .global         triton_poi_fused_hardtanh_0
        .type           triton_poi_fused_hardtanh_0,@function
        .size           triton_poi_fused_hardtanh_0,(.L_x_3 - triton_poi_fused_hardtanh_0)
        .other          triton_poi_fused_hardtanh_0,@"STO_CUDA_ENTRY STV_DEFAULT"
triton_poi_fused_hardtanh_0:
.text.triton_poi_fused_hardtanh_0:
[----:B------:R-:W0:Y:S02]  /*0000*/  LDC R1, c[0x0][0x28] ;  /* 0x00000a00ff017b82 */ /* 0x000e240000000800 */
[----:B------:R-:W1:Y:S01]  /*0010*/  S2R R0, SR_TID.X ;  /* 0x0000000000007919 */ /* 0x000e620000002100 */
[----:B------:R-:W2:Y:S01]  /*0020*/  LDC.64 R4, c[0x0][0x218] ;  /* 0x00008600ff047b82 */ /* 0x000ea20000000a00 */
[----:B------:R-:W-:Y:S01]  /*0030*/  ULDC.64 UR4, c[0x0][0x208] ;  /* 0x0000820000047ab9 */ /* 0x000fe20000000a00 */
[----:B------:R-:W-:Y:S01]  /*0040*/  BSSY B0, `(.L_x_0) ;  /* 0x000000b000007945 */ /* 0x000fe20003800000 */
[----:B------:R-:W3:Y:S01]  /*0050*/  S2R R7, SR_CTAID.X ;  /* 0x0000000000077919 */ /* 0x000ee20000002500 */
[----:B------:R-:W-:Y:S01]  /*0060*/  CS2R R2, SRZ ;  /* 0x0000000000027805 */ /* 0x000fe2000001ff00 */
[----:B-1----:R-:W-:-:S05]  /*0070*/  IMAD.SHL.U32 R0, R0, 0x2, RZ ;  /* 0x0000000200007824 */ /* 0x002fca00078e00ff */
[----:B------:R-:W-:-:S05]  /*0080*/  LOP3.LUT R0, R0, 0xfe, RZ, 0xc0, !PT ;  /* 0x000000fe00007812 */ /* 0x000fca00078ec0ff */
[----:B---3--:R-:W-:-:S05]  /*0090*/  IMAD R7, R7, 0x100, R0 ;  /* 0x0000010007077824 */ /* 0x008fca00078e0200 */
[----:B------:R-:W-:-:S13]  /*00a0*/  ISETP.GE.AND P0, PT, R7, 0x100, PT ;  /* 0x000001000700780c */ /* 0x000fda0003f06270 */
[----:B--2---:R-:W-:Y:S05]  /*00b0*/  @P0 BRA `(.L_x_1) ;  /* 0x00000000000c0947 */ /* 0x004fea0003800000 */
[----:B------:R-:W1:Y:S02]  /*00c0*/  LDC.64 R2, c[0x0][0x210] ;  /* 0x00008400ff027b82 */ /* 0x000e640000000a00 */
[----:B-1----:R-:W-:-:S06]  /*00d0*/  IMAD.WIDE R2, R7, 0x4, R2 ;  /* 0x0000000407027825 */ /* 0x002fcc00078e0202 */
[----:B------:R-:W5:Y:S02]  /*00e0*/  LDG.E.64 R2, desc[UR4][R2.64] ;  /* 0x0000000402027981 */ /* 0x000f64000c1e1b00 */
.L_x_1:
[----:B------:R-:W-:Y:S05]  /*00f0*/  BSYNC B0 ;  /* 0x0000000000007941 */ /* 0x000fea0003800000 */
.L_x_0:
[C---:B-----5:R-:W-:Y:S02]  /*0100*/  FSETP.GTU.AND P1, PT, R2.reuse, RZ, PT ;  /* 0x000000ff0200720b */ /* 0x060fe40003f2c000 */
[C---:B------:R-:W-:Y:S02]  /*0110*/  FSETP.GTU.AND P2, PT, R3.reuse, RZ, PT ;  /* 0x000000ff0300720b */ /* 0x040fe40003f4c000 */
[----:B------:R-:W-:Y:S02]  /*0120*/  FSEL R8, R2, RZ, P1 ;  /* 0x000000ff02087208 */ /* 0x000fe40000800000 */
[----:B------:R-:W-:Y:S01]  /*0130*/  FSEL R9, R3, RZ, P2 ;  /* 0x000000ff03097208 */ /* 0x000fe20001000000 */
[----:B------:R-:W-:Y:S01]  /*0140*/  IMAD.WIDE R2, R7, 0x4, R4 ;  /* 0x0000000407027825 */ /* 0x000fe200078e0204 */
[----:B------:R-:W-:Y:S02]  /*0150*/  FSETP.GEU.AND P3, PT, R8, 6, PT ;  /* 0x40c000000800780b */ /* 0x000fe40003f6e000 */
[----:B------:R-:W-:-:S02]  /*0160*/  FSETP.GEU.AND P4, PT, R9, 6, PT ;  /* 0x40c000000900780b */ /* 0x000fc40003f8e000 */
[----:B------:R-:W-:Y:S02]  /*0170*/  FSETP.NAN.AND P1, PT, R8, R8, PT ;  /* 0x000000080800720b */ /* 0x000fe40003f28000 */
[----:B------:R-:W-:-:S07]  /*0180*/  FSETP.NAN.AND P2, PT, R9, R9, PT ;  /* 0x000000090900720b */ /* 0x000fce0003f48000 */
[----:B------:R-:W-:Y:S02]  /*0190*/  @P3 SEL R8, R8, 0x40c00000, P1 ;  /* 0x40c0000008083807 */ /* 0x000fe40000800000 */
[----:B------:R-:W-:Y:S01]  /*01a0*/  @P4 SEL R9, R9, 0x40c00000, P2 ;  /* 0x40c0000009094807 */ /* 0x000fe20001000000 */
[----:B------:R-:W-:Y:S06]  /*01b0*/  @P0 EXIT ;  /* 0x000000000000094d */ /* 0x000fec0003800000 */
[----:B------:R-:W-:Y:S01]  /*01c0*/  STG.E.64 desc[UR4][R2.64], R8 ;  /* 0x0000000802007986 */ /* 0x000fe2000c101b04 */
[----:B------:R-:W-:Y:S05]  /*01d0*/  EXIT ;  /* 0x000000000000794d */ /* 0x000fea0003800000 */
.L_x_2:
[----:B------:R-:W-:-:S00]  /*01e0*/  BRA `(.L_x_2) ;  /* 0xfffffffc00fc7947 */ /* 0x000fc0000383ffff */
[----:B------:R-:W-:-:S00]  /*01f0*/  NOP ;  /* 0x0000000000007918 */ /* 0x000fc00000000000 */
        /* <DEDUP_REMOVED lines=8> */
.L_x_3:


//--------------------- .nv.constant0.triton_poi_fused_hardtanh_0 --------------------------
	.section	.nv.constant0.triton_poi_fused_hardtanh_0,"a",@progbits
	.sectionflags	@""
	.align	4
.nv.constant0.triton_poi_fused_hardtanh_0:
	.zero		548
